//
// Generated by NVIDIA NVVM Compiler
//
// Compiler Build ID: CL-36424714
// Cuda compilation tools, release 13.0, V13.0.88
// Based on NVVM 20.0.0
//

.version 9.0
.target sm_100
.address_size 64

	// .globl	_Z15transpose_naivePfS_ii

.visible .entry _Z15transpose_naivePfS_ii(
	.param .u64 .ptr .align 1 _Z15transpose_naivePfS_ii_param_0,
	.param .u64 .ptr .align 1 _Z15transpose_naivePfS_ii_param_1,
	.param .u32 _Z15transpose_naivePfS_ii_param_2,
	.param .u32 _Z15transpose_naivePfS_ii_param_3
)
{
	.reg .pred 	%p<4>;
	.reg .b32 	%r<15>;
	.reg .b32 	%f<2>;
	.reg .b64 	%rd<9>;

	ld.param.u64 	%rd1, [_Z15transpose_naivePfS_ii_param_0];
	ld.param.u64 	%rd2, [_Z15transpose_naivePfS_ii_param_1];
	ld.param.u32 	%r3, [_Z15transpose_naivePfS_ii_param_2];
	ld.param.u32 	%r5, [_Z15transpose_naivePfS_ii_param_3];
	mov.u32 	%r6, %tid.x;
	mov.u32 	%r7, %ctaid.x;
	mov.u32 	%r8, %ntid.x;
	mad.lo.s32 	%r1, %r7, %r8, %r6;
	mov.u32 	%r9, %tid.y;
	mov.u32 	%r10, %ctaid.y;
	mov.u32 	%r11, %ntid.y;
	mad.lo.s32 	%r12, %r10, %r11, %r9;
	setp.ge.u32 	%p1, %r1, %r3;
	setp.ge.u32 	%p2, %r12, %r5;
	or.pred  	%p3, %p1, %p2;
	@%p3 bra 	$L__BB0_2;
	cvta.to.global.u64 	%rd3, %rd2;
	cvta.to.global.u64 	%rd4, %rd1;
	mad.lo.s32 	%r13, %r3, %r12, %r1;
	mad.lo.s32 	%r14, %r5, %r1, %r12;
	mul.wide.u32 	%rd5, %r13, 4;
	add.s64 	%rd6, %rd3, %rd5;
	ld.global.f32 	%f1, [%rd6];
	mul.wide.u32 	%rd7, %r14, 4;
	add.s64 	%rd8, %rd4, %rd7;
	st.global.f32 	[%rd8], %f1;
$L__BB0_2:
	ret;

}


// ===== COMPILED SASS (sm_100) =====

	.target	sm_100

	.elftype	@"ET_EXEC"


//--------------------- .note.nv.tkinfo           --------------------------
	.section	.note.nv.tkinfo,"",@"SHT_NOTE"
	.sectionflags	@"SHF_NOTE_NV_TKINFO"
	.tkinfo
        /*0018*/ 	.word	0x00000002
        /*0030*/ 	.string	""
        /*0030*/ 	.string	"ptxas"
        /*0030*/ 	.string	"Cuda compilation tools, release 13.0, V13.0.88"
        /*0030*/ 	.string	"Build cuda_13.0.r13.0/compiler.36424714_0"
        /*0030*/ 	.string	"-arch sm_100 -m 64 "



//--------------------- .note.nv.cuinfo           --------------------------
	.section	.note.nv.cuinfo,"",@"SHT_NOTE"
	.sectionflags	@"SHF_NOTE_NV_CUINFO"
        /*0018*/ 	.short	0x0002
        /*001a*/ 	.short	0x0064
        /*001c*/ 	.short	0x0082
	.zero		2


//--------------------- .nv.info                  --------------------------
	.section	.nv.info,"",@"SHT_CUDA_INFO"
	.align	4


	//----- nvinfo : EIATTR_REGCOUNT
	.align		4
        /*0000*/ 	.byte	0x04, 0x2f
        /*0002*/ 	.short	(.L_1 - .L_0)
	.align		4
.L_0:
        /*0004*/ 	.word	index@(_Z15transpose_naivePfS_ii)
        /*0008*/ 	.word	0x0000000a


	//----- nvinfo : EIATTR_FRAME_SIZE
	.align		4
.L_1:
        /*000c*/ 	.byte	0x04, 0x11
        /*000e*/ 	.short	(.L_3 - .L_2)
	.align		4
.L_2:
        /*0010*/ 	.word	index@(_Z15transpose_naivePfS_ii)
        /*0014*/ 	.word	0x00000000


	//----- nvinfo : EIATTR_MIN_STACK_SIZE
	.align		4
.L_3:
        /*0018*/ 	.byte	0x04, 0x12
        /*001a*/ 	.short	(.L_5 - .L_4)
	.align		4
.L_4:
        /*001c*/ 	.word	index@(_Z15transpose_naivePfS_ii)
        /*0020*/ 	.word	0x00000000
.L_5:


//--------------------- .nv.compat                --------------------------
	.section	.nv.compat,"",@"SHT_CUDA_COMPAT_INFO"
	.align	4
        /*0000*/ 	.byte	0x02, 0x09, 0x00, 0x00, 0x02, 0x02, 0x01, 0x00, 0x02, 0x05, 0x05, 0x00, 0x03, 0x07, 0x01, 0x01
        /*0010*/ 	.byte	0x02, 0x03, 0x00, 0x00, 0x02, 0x06, 0x01, 0x00, 0x04, 0x0b, 0x08, 0x00, 0x09, 0x00, 0x00, 0x00
        /*0020*/ 	.byte	0x00, 0x00, 0x00, 0x00


//--------------------- .nv.info._Z15transpose_naivePfS_ii --------------------------
	.section	.nv.info._Z15transpose_naivePfS_ii,"",@"SHT_CUDA_INFO"
	.sectionflags	@""
	.align	4


	//----- nvinfo : EIATTR_CUDA_API_VERSION
	.align		4
        /*0000*/ 	.byte	0x04, 0x37
        /*0002*/ 	.short	(.L_7 - .L_6)
.L_6:
        /*0004*/ 	.word	0x00000082


	//----- nvinfo : EIATTR_KPARAM_INFO
	.align		4
.L_7:
        /*0008*/ 	.byte	0x04, 0x17
        /*000a*/ 	.short	(.L_9 - .L_8)
.L_8:
        /*000c*/ 	.word	0x00000000
        /*0010*/ 	.short	0x0003
        /*0012*/ 	.short	0x0014
        /*0014*/ 	.byte	0x00, 0xf0, 0x11, 0x00


	//----- nvinfo : EIATTR_KPARAM_INFO
	.align		4
.L_9:
        /*0018*/ 	.byte	0x04, 0x17
        /*001a*/ 	.short	(.L_11 - .L_10)
.L_10:
        /*001c*/ 	.word	0x00000000
        /*0020*/ 	.short	0x0002
        /*0022*/ 	.short	0x0010
        /*0024*/ 	.byte	0x00, 0xf0, 0x11, 0x00


	//----- nvinfo : EIATTR_KPARAM_INFO
	.align		4
.L_11:
        /*0028*/ 	.byte	0x04, 0x17
        /*002a*/ 	.short	(.L_13 - .L_12)
.L_12:
        /*002c*/ 	.word	0x00000000
        /*0030*/ 	.short	0x0001
        /*0032*/ 	.short	0x0008
        /*0034*/ 	.byte	0x00, 0xf5, 0x21, 0x00


	//----- nvinfo : EIATTR_KPARAM_INFO
	.align		4
.L_13:
        /*0038*/ 	.byte	0x04, 0x17
        /*003a*/ 	.short	(.L_15 - .L_14)
.L_14:
        /*003c*/ 	.word	0x00000000
        /*0040*/ 	.short	0x0000
        /*0042*/ 	.short	0x0000
        /*0044*/ 	.byte	0x00, 0xf5, 0x21, 0x00


	//----- nvinfo : EIATTR_SPARSE_MMA_MASK
	.align		4
.L_15:
        /*0048*/ 	.byte	0x03, 0x50
        /*004a*/ 	.short	0x0000


	//----- nvinfo : EIATTR_MAXREG_COUNT
	.align		4
        /*004c*/ 	.byte	0x03, 0x1b
        /*004e*/ 	.short	0x00ff


	//----- nvinfo : EIATTR_MERCURY_ISA_VERSION
	.align		4
        /*0050*/ 	.byte	0x03, 0x5f
        /*0052*/ 	.short	0x0101


	//----- nvinfo : EIATTR_VRC_CTA_INIT_COUNT
	.align		4
        /*0054*/ 	.byte	0x02, 0x4a
	.zero		1
	.zero		1


	//----- nvinfo : EIATTR_EXIT_INSTR_OFFSETS
	.align		4
        /*0058*/ 	.byte	0x04, 0x1c
        /*005a*/ 	.short	(.L_17 - .L_16)


	//   ....[0]....
.L_16:
        /*005c*/ 	.word	0x000000c0


	//   ....[1]....
        /*0060*/ 	.word	0x00000160


	//----- nvinfo : EIATTR_CBANK_PARAM_SIZE
	.align		4
.L_17:
        /*0064*/ 	.byte	0x03, 0x19
        /*0066*/ 	.short	0x0018


	//----- nvinfo : EIATTR_PARAM_CBANK
	.align		4
        /*0068*/ 	.byte	0x04, 0x0a
        /*006a*/ 	.short	(.L_19 - .L_18)
	.align		4
.L_18:
        /*006c*/ 	.word	index@(.nv.constant0._Z15transpose_naivePfS_ii)
        /*0070*/ 	.short	0x0380
        /*0072*/ 	.short	0x0018


	//----- nvinfo : EIATTR_SW_WAR
	.align		4
.L_19:
        /*0074*/ 	.byte	0x04, 0x36
        /*0076*/ 	.short	(.L_21 - .L_20)
.L_20:
        /*0078*/ 	.word	0x00000008
.L_21:


//--------------------- .nv.callgraph             --------------------------
	.section	.nv.callgraph,"",@"SHT_CUDA_CALLGRAPH"
	.align	4
	.sectionentsize	8
	.align		4
        /*0000*/ 	.word	0x00000000
	.align		4
        /*0004*/ 	.word	0xffffffff
	.align		4
        /*0008*/ 	.word	0x00000000
	.align		4
        /*000c*/ 	.word	0xfffffffe
	.align		4
        /*0010*/ 	.word	0x00000000
	.align		4
        /*0014*/ 	.word	0xfffffffd
	.align		4
        /*0018*/ 	.word	0x00000000
	.align		4
        /*001c*/ 	.word	0xfffffffc


//--------------------- .text._Z15transpose_naivePfS_ii --------------------------
	.section	.text._Z15transpose_naivePfS_ii,"ax",@progbits
	.align	128
        .global         _Z15transpose_naivePfS_ii
        .type           _Z15transpose_naivePfS_ii,@function
        .size           _Z15transpose_naivePfS_ii,(.L_x_1 - _Z15transpose_naivePfS_ii)
        .other          _Z15transpose_naivePfS_ii,@"STO_CUDA_ENTRY STV_DEFAULT"
_Z15transpose_naivePfS_ii:
.text._Z15transpose_naivePfS_ii:
[----:B------:R-:W-:Y:S01]  /*0000*/  LDC R1, c[0x0][0x37c] ;  /* 0x0000df00ff017b82 */ /* 0x000fe20000000800 */
[----:B------:R-:W0:Y:S07]  /*0010*/  S2R R7, SR_TID.Y ;  /* 0x0000000000077919 */ /* 0x000e2e0000002200 */
[----:B------:R-:W1:Y:S01]  /*0020*/  LDC R3, c[0x0][0x360] ;  /* 0x0000d800ff037b82 */ /* 0x000e620000000800 */
[----:B------:R-:W2:Y:S01]  /*0030*/  LDCU.64 UR6, c[0x0][0x390] ;  /* 0x00007200ff0677ac */ /* 0x000ea20008000a00 */
[----:B------:R-:W1:Y:S06]  /*0040*/  S2R R0, SR_TID.X ;  /* 0x0000000000007919 */ /* 0x000e6c0000002100 */
[----:B------:R-:W0:Y:S08]  /*0050*/  S2UR UR5, SR_CTAID.Y ;  /* 0x00000000000579c3 */ /* 0x000e300000002600 */
[----:B------:R-:W0:Y:S08]  /*0060*/  LDC R2, c[0x0][0x364] ;  /* 0x0000d900ff027b82 */ /* 0x000e300000000800 */
[----:B------:R-:W1:Y:S01]  /*0070*/  S2UR UR4, SR_CTAID.X ;  /* 0x00000000000479c3 */ /* 0x000e620000002500 */
[----:B0-----:R-:W-:-:S05]  /*0080*/  IMAD R7, R2, UR5, R7 ;  /* 0x0000000502077c24 */ /* 0x001fca000f8e0207 */
[----:B--2---:R-:W-:Y:S01]  /*0090*/  ISETP.GE.U32.AND P0, PT, R7, UR7, PT ;  /* 0x0000000707007c0c */ /* 0x004fe2000bf06070 */
[----:B-1----:R-:W-:-:S05]  /*00a0*/  IMAD R0, R3, UR4, R0 ;  /* 0x0000000403007c24 */ /* 0x002fca000f8e0200 */
[----:B------:R-:W-:-:S13]  /*00b0*/  ISETP.GE.U32.OR P0, PT, R0, UR6, P0 ;  /* 0x0000000600007c0c */ /* 0x000fda0008706470 */
[----:B------:R-:W-:Y:S05]  /*00c0*/  @P0 EXIT ;  /* 0x000000000000094d */ /* 0x000fea0003800000 */
[----:B------:R-:W0:Y:S01]  /*00d0*/  LDC.64 R2, c[0x0][0x388] ;  /* 0x0000e200ff027b82 */ /* 0x000e220000000a00 */
[----:B------:R-:W1:Y:S01]  /*00e0*/  LDCU.64 UR4, c[0x0][0x358] ;  /* 0x00006b00ff0477ac */ /* 0x000e620008000a00 */
[----:B------:R-:W-:-:S04]  /*00f0*/  IMAD R5, R7, UR6, R0 ;  /* 0x0000000607057c24 */ /* 0x000fc8000f8e0200 */
[----:B0-----:R-:W-:Y:S02]  /*0100*/  IMAD.WIDE.U32 R2, R5, 0x4, R2 ;  /* 0x0000000405027825 */ /* 0x001fe400078e0002 */
[----:B------:R-:W0:Y:S04]  /*0110*/  LDC.64 R4, c[0x0][0x380] ;  /* 0x0000e000ff047b82 */ /* 0x000e280000000a00 */
[----:B-1----:R-:W2:Y:S01]  /*0120*/  LDG.E R3, desc[UR4][R2.64] ;  /* 0x0000000402037981 */ /* 0x002ea2000c1e1900 */
[----:B------:R-:W-:-:S04]  /*0130*/  IMAD R7, R0, UR7, R7 ;  /* 0x0000000700077c24 */ /* 0x000fc8000f8e0207 */
[----:B0-----:R-:W-:-:S05]  /*0140*/  IMAD.WIDE.U32 R4, R7, 0x4, R4 ;  /* 0x0000000407047825 */ /* 0x001fca00078e0004 */
[----:B--2---:R-:W-:Y:S01]  /*0150*/  STG.E desc[UR4][R4.64], R3 ;  /* 0x0000000304007986 */ /* 0x004fe2000c101904 */
[----:B------:R-:W-:Y:S05]  /*0160*/  EXIT ;  /* 0x000000000000794d */ /* 0x000fea0003800000 */
.L_x_0:
[----:B------:R-:W-:-:S00]  /*0170*/  BRA `(.L_x_0) ;  /* 0xfffffffc00fc7947 */ /* 0x000fc0000383ffff */
[----:B------:R-:W-:-:S00]  /*0180*/  NOP ;  /* 0x0000000000007918 */ /* 0x000fc00000000000 */
[----:B------:R-:W-:-:S00]  /*0190*/  NOP ;  /* 0x0000000000007918 */ /* 0x000fc00000000000 */
[----:B------:R-:W-:-:S00]  /*01a0*/  NOP ;  /* 0x0000000000007918 */ /* 0x000fc00000000000 */
[----:B------:R-:W-:-:S00]  /*01b0*/  NOP ;  /* 0x0000000000007918 */ /* 0x000fc00000000000 */
[----:B------:R-:W-:-:S00]  /*01c0*/  NOP ;  /* 0x0000000000007918 */ /* 0x000fc00000000000 */
[----:B------:R-:W-:-:S00]  /*01d0*/  NOP ;  /* 0x0000000000007918 */ /* 0x000fc00000000000 */
[----:B------:R-:W-:-:S00]  /*01e0*/  NOP ;  /* 0x0000000000007918 */ /* 0x000fc00000000000 */
[----:B------:R-:W-:-:S00]  /*01f0*/  NOP ;  /* 0x0000000000007918 */ /* 0x000fc00000000000 */
.L_x_1:


//--------------------- .nv.shared.reserved.0     --------------------------
	.section	.nv.shared.reserved.0,"aw",@nobits
	.weak		__nv_reservedSMEM_offset_0_alias
	.size		__nv_reservedSMEM_offset_0_alias, 0, 64
	.other		__nv_reservedSMEM_offset_0_alias,@"STO_CUDA_RESERVED_SHARED STV_DEFAULT"
__nv_reservedSMEM_offset_0_alias:
	.zero		0
	.zero		64


//--------------------- .nv.constant0._Z15transpose_naivePfS_ii --------------------------
	.section	.nv.constant0._Z15transpose_naivePfS_ii,"a",@progbits
	.sectionflags	@""
	.align	4
.nv.constant0._Z15transpose_naivePfS_ii:
	.zero		920


//--------------------- SYMBOLS --------------------------

	.type		.nv.reservedSmem.offset0,@object
	.size		.nv.reservedSmem.offset0,0x4
